	.headerflags	@"EF_CUDA_TEXMODE_UNIFIED EF_CUDA_64BIT_ADDRESS EF_CUDA_ACCELERATORS EF_CUDA_SM90 EF_CUDA_VIRTUAL_SM(EF_CUDA_SM90)"
	.elftype	@"ET_EXEC"


//--------------------- .nv.info                  --------------------------
	.section	.nv.info,"",@"SHT_CUDA_INFO"
	.align	4


	//----- nvinfo : EIATTR_REGCOUNT
	.align		4
        /*0000*/ 	.byte	0x04, 0x2f
        /*0002*/ 	.short	(.L_1 - .L_0)
	.align		4
.L_0:
        /*0004*/ 	.word	index@(triton_poi_fused__to_copy_add_arange_mul_17)
        /*0008*/ 	.word	0x00000009


	//----- nvinfo : EIATTR_MIN_STACK_SIZE
	.align		4
.L_1:
        /*000c*/ 	.byte	0x04, 0x12
        /*000e*/ 	.short	(.L_3 - .L_2)
	.align		4
.L_2:
        /*0010*/ 	.word	index@(triton_poi_fused__to_copy_add_arange_mul_17)
        /*0014*/ 	.word	0x00000000


	//----- nvinfo : EIATTR_FRAME_SIZE
	.align		4
.L_3:
        /*0018*/ 	.byte	0x04, 0x11
        /*001a*/ 	.short	(.L_5 - .L_4)
	.align		4
.L_4:
        /*001c*/ 	.word	index@(triton_poi_fused__to_copy_add_arange_mul_17)
        /*0020*/ 	.word	0x00000000


	//----- nvinfo : EIATTR_MIN_STACK_SIZE
	.align		4
.L_5:
        /*0024*/ 	.byte	0x04, 0x12
        /*0026*/ 	.short	(.L_7 - .L_6)
	.align		4
.L_6:
        /*0028*/ 	.word	index@(triton_poi_fused__to_copy_add_arange_mul_17)
        /*002c*/ 	.word	0x00000000
.L_7:


//--------------------- .nv.info.triton_poi_fused__to_copy_add_arange_mul_17 --------------------------
	.section	.nv.info.triton_poi_fused__to_copy_add_arange_mul_17,"",@"SHT_CUDA_INFO"
	.sectionflags	@""
	.align	4


	//----- nvinfo : EIATTR_CUDA_API_VERSION
	.align		4
        /*0000*/ 	.byte	0x04, 0x37
        /*0002*/ 	.short	(.L_9 - .L_8)
.L_8:
        /*0004*/ 	.word	0x0000007c


	//----- nvinfo : EIATTR_KPARAM_INFO
	.align		4
.L_9:
        /*0008*/ 	.byte	0x04, 0x17
        /*000a*/ 	.short	(.L_11 - .L_10)
.L_10:
        /*000c*/ 	.word	0x00000000
        /*0010*/ 	.short	0x0001
        /*0012*/ 	.short	0x0008
        /*0014*/ 	.byte	0x00, 0xf0, 0x11, 0x00


	//----- nvinfo : EIATTR_KPARAM_INFO
	.align		4
.L_11:
        /*0018*/ 	.byte	0x04, 0x17
        /*001a*/ 	.short	(.L_13 - .L_12)
.L_12:
        /*001c*/ 	.word	0x00000000
        /*0020*/ 	.short	0x0000
        /*0022*/ 	.short	0x0000
        /*0024*/ 	.byte	0x00, 0xf4, 0x21, 0x00


	//----- nvinfo : EIATTR_SPARSE_MMA_MASK
	.align		4
.L_13:
        /*0028*/ 	.byte	0x03, 0x50
        /*002a*/ 	.short	0x0000


	//----- nvinfo : EIATTR_MAXREG_COUNT
	.align		4
        /*002c*/ 	.byte	0x03, 0x1b
        /*002e*/ 	.short	0x00ff


	//----- nvinfo : EIATTR_EXIT_INSTR_OFFSETS
	.align		4
        /*0030*/ 	.byte	0x04, 0x1c
        /*0032*/ 	.short	(.L_15 - .L_14)


	//   ....[0]....
.L_14:
        /*0034*/ 	.word	0x000000d0


	//   ....[1]....
        /*0038*/ 	.word	0x00000100


	//----- nvinfo : EIATTR_REQNTID
	.align		4
.L_15:
        /*003c*/ 	.byte	0x04, 0x10
        /*003e*/ 	.short	(.L_17 - .L_16)
.L_16:
        /*0040*/ 	.word	0x00000020
        /*0044*/ 	.word	0x00000001
        /*0048*/ 	.word	0x00000001


	//----- nvinfo : EIATTR_CBANK_PARAM_SIZE
	.align		4
.L_17:
        /*004c*/ 	.byte	0x03, 0x19
        /*004e*/ 	.short	0x000c


	//----- nvinfo : EIATTR_PARAM_CBANK
	.align		4
        /*0050*/ 	.byte	0x04, 0x0a
        /*0052*/ 	.short	(.L_19 - .L_18)
	.align		4
.L_18:
        /*0054*/ 	.word	index@(.nv.constant0.triton_poi_fused__to_copy_add_arange_mul_17)
        /*0058*/ 	.short	0x0210
        /*005a*/ 	.short	0x000c


	//----- nvinfo : EIATTR_SW_WAR
	.align		4
.L_19:
        /*005c*/ 	.byte	0x04, 0x36
        /*005e*/ 	.short	(.L_21 - .L_20)
.L_20:
        /*0060*/ 	.word	0x00000008
.L_21:


//--------------------- .nv.callgraph             --------------------------
	.section	.nv.callgraph,"",@"SHT_CUDA_CALLGRAPH"
	.align	4
	.sectionentsize	8
	.align		4
        /*0000*/ 	.word	0x00000000
	.align		4
        /*0004*/ 	.word	0xffffffff
	.align		4
        /*0008*/ 	.word	0x00000000
	.align		4
        /*000c*/ 	.word	0xfffffffe
	.align		4
        /*0010*/ 	.word	0x00000000
	.align		4
        /*0014*/ 	.word	0xfffffffd
	.align		4
        /*0018*/ 	.word	0x00000000
	.align		4
        /*001c*/ 	.word	0xfffffffc


//--------------------- .text.triton_poi_fused__to_copy_add_arange_mul_17 --------------------------
	.section	.text.triton_poi_fused__to_copy_add_arange_mul_17,"ax",@progbits
	.align	128
        .global         triton_poi_fused__to_copy_add_arange_mul_17
        .type           triton_poi_fused__to_copy_add_arange_mul_17,@function
        .size           triton_poi_fused__to_copy_add_arange_mul_17,(.L_x_1 - triton_poi_fused__to_copy_add_arange_mul_17)
        .other          triton_poi_fused__to_copy_add_arange_mul_17,@"STO_CUDA_ENTRY STV_DEFAULT"
triton_poi_fused__to_copy_add_arange_mul_17:
.text.triton_poi_fused__to_copy_add_arange_mul_17:
[----:B------:R-:W0:Y:S02]  /*0000*/  LDC R1, c[0x0][0x28] ;  /* 0x00000a00ff017b82 */ /* 0x000e240000000800 */
[----:B------:R-:W1:Y:S01]  /*0010*/  S2R R6, SR_TID.X ;  /* 0x0000000000067919 */ /* 0x000e620000002100 */
[----:B------:R-:W2:Y:S01]  /*0020*/  LDC.64 R2, c[0x0][0x210] ;  /* 0x00008400ff027b82 */ /* 0x000ea20000000a00 */
[----:B------:R-:W3:Y:S01]  /*0030*/  S2R R5, SR_CTAID.X ;  /* 0x0000000000057919 */ /* 0x000ee20000002500 */
[C---:B-1----:R-:W-:Y:S02]  /*0040*/  LOP3.LUT R0, R6.reuse, 0x7, RZ, 0xc0, !PT ;  /* 0x0000000706007812 */ /* 0x042fe400078ec0ff */
[----:B------:R-:W-:-:S03]  /*0050*/  LOP3.LUT P0, RZ, R6, 0x18, RZ, 0xc0, !PT ;  /* 0x0000001806ff7812 */ /* 0x000fc6000780c0ff */
[----:B---3--:R-:W-:-:S04]  /*0060*/  IMAD R5, R5, 0x8, R0 ;  /* 0x0000000805057824 */ /* 0x008fc800078e0200 */
[C---:B--2---:R-:W-:Y:S01]  /*0070*/  IMAD.WIDE R2, R5.reuse, 0x8, R2 ;  /* 0x0000000805027825 */ /* 0x044fe200078e0202 */
[----:B------:R-:W-:Y:S02]  /*0080*/  I2FP.F32.S32 R0, R5 ;  /* 0x0000000500007245 */ /* 0x000fe40000201400 */
[----:B------:R-:W-:-:S03]  /*0090*/  ISETP.LT.AND P0, PT, R5, 0x8, !P0 ;  /* 0x000000080500780c */ /* 0x000fc60004701270 */
[----:B------:R-:W-:-:S04]  /*00a0*/  FMUL R0, R0, 0.5 ;  /* 0x3f00000000007820 */ /* 0x000fc80000400000 */
[----:B------:R-:W1:Y:S02]  /*00b0*/  F2I.TRUNC.NTZ R4, R0 ;  /* 0x0000000000047305 */ /* 0x000e64000020f100 */
[----:B-1----:R-:W-:-:S04]  /*00c0*/  SHF.R.S32.HI R5, RZ, 0x1f, R4 ;  /* 0x0000001fff057819 */ /* 0x002fc80000011404 */
[----:B------:R-:W-:Y:S05]  /*00d0*/  @!P0 EXIT ;  /* 0x000000000000894d */ /* 0x000fea0003800000 */
[----:B------:R-:W-:Y:S02]  /*00e0*/  ULDC.64 UR4, c[0x0][0x208] ;  /* 0x0000820000047ab9 */ /* 0x000fe40000000a00 */
[----:B------:R-:W-:Y:S01]  /*00f0*/  STG.E.64 desc[UR4][R2.64], R4 ;  /* 0x0000000402007986 */ /* 0x000fe2000c101b04 */
[----:B------:R-:W-:Y:S05]  /*0100*/  EXIT ;  /* 0x000000000000794d */ /* 0x000fea0003800000 */
.L_x_0:
[----:B------:R-:W-:-:S00]  /*0110*/  BRA `(.L_x_0) ;  /* 0xfffffffc00fc7947 */ /* 0x000fc0000383ffff */
[----:B------:R-:W-:-:S00]  /*0120*/  NOP ;  /* 0x0000000000007918 */ /* 0x000fc00000000000 */
        /* <DEDUP_REMOVED lines=13> */
.L_x_1:


//--------------------- .nv.constant0.triton_poi_fused__to_copy_add_arange_mul_17 --------------------------
	.section	.nv.constant0.triton_poi_fused__to_copy_add_arange_mul_17,"a",@progbits
	.sectionflags	@""
	.align	4
.nv.constant0.triton_poi_fused__to_copy_add_arange_mul_17:
	.zero		540
